//
// Generated by NVIDIA NVVM Compiler
//
// Compiler Build ID: CL-36424714
// Cuda compilation tools, release 13.0, V13.0.88
// Based on NVVM 20.0.0
//

.version 9.0
.target sm_100
.address_size 64

	// .globl	_Z12embed_kernelPfS_S_iii

.visible .entry _Z12embed_kernelPfS_S_iii(
	.param .u64 .ptr .align 1 _Z12embed_kernelPfS_S_iii_param_0,
	.param .u64 .ptr .align 1 _Z12embed_kernelPfS_S_iii_param_1,
	.param .u64 .ptr .align 1 _Z12embed_kernelPfS_S_iii_param_2,
	.param .u32 _Z12embed_kernelPfS_S_iii_param_3,
	.param .u32 _Z12embed_kernelPfS_S_iii_param_4,
	.param .u32 _Z12embed_kernelPfS_S_iii_param_5
)
{
	.reg .pred 	%p<2>;
	.reg .b32 	%r<10>;
	.reg .b32 	%f<4>;
	.reg .b64 	%rd<13>;

	ld.param.u64 	%rd1, [_Z12embed_kernelPfS_S_iii_param_0];
	ld.param.u64 	%rd2, [_Z12embed_kernelPfS_S_iii_param_1];
	ld.param.u64 	%rd3, [_Z12embed_kernelPfS_S_iii_param_2];
	ld.param.u32 	%r2, [_Z12embed_kernelPfS_S_iii_param_3];
	ld.param.u32 	%r3, [_Z12embed_kernelPfS_S_iii_param_4];
	ld.param.u32 	%r4, [_Z12embed_kernelPfS_S_iii_param_5];
	mov.u32 	%r5, %ctaid.x;
	mov.u32 	%r6, %ntid.x;
	mov.u32 	%r7, %tid.x;
	mad.lo.s32 	%r1, %r5, %r6, %r7;
	setp.ge.s32 	%p1, %r1, %r4;
	@%p1 bra 	$L__BB0_2;
	cvta.to.global.u64 	%rd4, %rd2;
	cvta.to.global.u64 	%rd5, %rd3;
	cvta.to.global.u64 	%rd6, %rd1;
	mad.lo.s32 	%r8, %r4, %r2, %r1;
	mul.wide.s32 	%rd7, %r8, 4;
	add.s64 	%rd8, %rd4, %rd7;
	ld.global.f32 	%f1, [%rd8];
	mad.lo.s32 	%r9, %r4, %r3, %r1;
	mul.wide.s32 	%rd9, %r9, 4;
	add.s64 	%rd10, %rd5, %rd9;
	ld.global.f32 	%f2, [%rd10];
	add.f32 	%f3, %f1, %f2;
	mul.wide.s32 	%rd11, %r1, 4;
	add.s64 	%rd12, %rd6, %rd11;
	st.global.f32 	[%rd12], %f3;
$L__BB0_2:
	ret;

}


// ===== COMPILED SASS (sm_100) =====

	.target	sm_100

	.elftype	@"ET_EXEC"


//--------------------- .note.nv.tkinfo           --------------------------
	.section	.note.nv.tkinfo,"",@"SHT_NOTE"
	.sectionflags	@"SHF_NOTE_NV_TKINFO"
	.tkinfo
        /*0018*/ 	.word	0x00000002
        /*0030*/ 	.string	""
        /*0030*/ 	.string	"ptxas"
        /*0030*/ 	.string	"Cuda compilation tools, release 13.0, V13.0.88"
        /*0030*/ 	.string	"Build cuda_13.0.r13.0/compiler.36424714_0"
        /*0030*/ 	.string	"-arch sm_100 -m 64 "



//--------------------- .note.nv.cuinfo           --------------------------
	.section	.note.nv.cuinfo,"",@"SHT_NOTE"
	.sectionflags	@"SHF_NOTE_NV_CUINFO"
        /*0018*/ 	.short	0x0002
        /*001a*/ 	.short	0x0064
        /*001c*/ 	.short	0x0082
	.zero		2


//--------------------- .nv.info                  --------------------------
	.section	.nv.info,"",@"SHT_CUDA_INFO"
	.align	4


	//----- nvinfo : EIATTR_REGCOUNT
	.align		4
        /*0000*/ 	.byte	0x04, 0x2f
        /*0002*/ 	.short	(.L_1 - .L_0)
	.align		4
.L_0:
        /*0004*/ 	.word	index@(_Z12embed_kernelPfS_S_iii)
        /*0008*/ 	.word	0x0000000e


	//----- nvinfo : EIATTR_FRAME_SIZE
	.align		4
.L_1:
        /*000c*/ 	.byte	0x04, 0x11
        /*000e*/ 	.short	(.L_3 - .L_2)
	.align		4
.L_2:
        /*0010*/ 	.word	index@(_Z12embed_kernelPfS_S_iii)
        /*0014*/ 	.word	0x00000000


	//----- nvinfo : EIATTR_MIN_STACK_SIZE
	.align		4
.L_3:
        /*0018*/ 	.byte	0x04, 0x12
        /*001a*/ 	.short	(.L_5 - .L_4)
	.align		4
.L_4:
        /*001c*/ 	.word	index@(_Z12embed_kernelPfS_S_iii)
        /*0020*/ 	.word	0x00000000
.L_5:


//--------------------- .nv.compat                --------------------------
	.section	.nv.compat,"",@"SHT_CUDA_COMPAT_INFO"
	.align	4
        /*0000*/ 	.byte	0x02, 0x09, 0x00, 0x00, 0x02, 0x02, 0x01, 0x00, 0x02, 0x05, 0x05, 0x00, 0x03, 0x07, 0x01, 0x01
        /*0010*/ 	.byte	0x02, 0x03, 0x00, 0x00, 0x02, 0x06, 0x01, 0x00, 0x04, 0x0b, 0x08, 0x00, 0x09, 0x00, 0x00, 0x00
        /*0020*/ 	.byte	0x00, 0x00, 0x00, 0x00


//--------------------- .nv.info._Z12embed_kernelPfS_S_iii --------------------------
	.section	.nv.info._Z12embed_kernelPfS_S_iii,"",@"SHT_CUDA_INFO"
	.sectionflags	@""
	.align	4


	//----- nvinfo : EIATTR_CUDA_API_VERSION
	.align		4
        /*0000*/ 	.byte	0x04, 0x37
        /*0002*/ 	.short	(.L_7 - .L_6)
.L_6:
        /*0004*/ 	.word	0x00000082


	//----- nvinfo : EIATTR_KPARAM_INFO
	.align		4
.L_7:
        /*0008*/ 	.byte	0x04, 0x17
        /*000a*/ 	.short	(.L_9 - .L_8)
.L_8:
        /*000c*/ 	.word	0x00000000
        /*0010*/ 	.short	0x0005
        /*0012*/ 	.short	0x0020
        /*0014*/ 	.byte	0x00, 0xf0, 0x11, 0x00


	//----- nvinfo : EIATTR_KPARAM_INFO
	.align		4
.L_9:
        /*0018*/ 	.byte	0x04, 0x17
        /*001a*/ 	.short	(.L_11 - .L_10)
.L_10:
        /*001c*/ 	.word	0x00000000
        /*0020*/ 	.short	0x0004
        /*0022*/ 	.short	0x001c
        /*0024*/ 	.byte	0x00, 0xf0, 0x11, 0x00


	//----- nvinfo : EIATTR_KPARAM_INFO
	.align		4
.L_11:
        /*0028*/ 	.byte	0x04, 0x17
        /*002a*/ 	.short	(.L_13 - .L_12)
.L_12:
        /*002c*/ 	.word	0x00000000
        /*0030*/ 	.short	0x0003
        /*0032*/ 	.short	0x0018
        /*0034*/ 	.byte	0x00, 0xf0, 0x11, 0x00


	//----- nvinfo : EIATTR_KPARAM_INFO
	.align		4
.L_13:
        /*0038*/ 	.byte	0x04, 0x17
        /*003a*/ 	.short	(.L_15 - .L_14)
.L_14:
        /*003c*/ 	.word	0x00000000
        /*0040*/ 	.short	0x0002
        /*0042*/ 	.short	0x0010
        /*0044*/ 	.byte	0x00, 0xf5, 0x21, 0x00


	//----- nvinfo : EIATTR_KPARAM_INFO
	.align		4
.L_15:
        /*0048*/ 	.byte	0x04, 0x17
        /*004a*/ 	.short	(.L_17 - .L_16)
.L_16:
        /*004c*/ 	.word	0x00000000
        /*0050*/ 	.short	0x0001
        /*0052*/ 	.short	0x0008
        /*0054*/ 	.byte	0x00, 0xf5, 0x21, 0x00


	//----- nvinfo : EIATTR_KPARAM_INFO
	.align		4
.L_17:
        /*0058*/ 	.byte	0x04, 0x17
        /*005a*/ 	.short	(.L_19 - .L_18)
.L_18:
        /*005c*/ 	.word	0x00000000
        /*0060*/ 	.short	0x0000
        /*0062*/ 	.short	0x0000
        /*0064*/ 	.byte	0x00, 0xf5, 0x21, 0x00


	//----- nvinfo : EIATTR_SPARSE_MMA_MASK
	.align		4
.L_19:
        /*0068*/ 	.byte	0x03, 0x50
        /*006a*/ 	.short	0x0000


	//----- nvinfo : EIATTR_MAXREG_COUNT
	.align		4
        /*006c*/ 	.byte	0x03, 0x1b
        /*006e*/ 	.short	0x00ff


	//----- nvinfo : EIATTR_MERCURY_ISA_VERSION
	.align		4
        /*0070*/ 	.byte	0x03, 0x5f
        /*0072*/ 	.short	0x0101


	//----- nvinfo : EIATTR_VRC_CTA_INIT_COUNT
	.align		4
        /*0074*/ 	.byte	0x02, 0x4a
	.zero		1
	.zero		1


	//----- nvinfo : EIATTR_EXIT_INSTR_OFFSETS
	.align		4
        /*0078*/ 	.byte	0x04, 0x1c
        /*007a*/ 	.short	(.L_21 - .L_20)


	//   ....[0]....
.L_20:
        /*007c*/ 	.word	0x00000070


	//   ....[1]....
        /*0080*/ 	.word	0x00000160


	//----- nvinfo : EIATTR_CBANK_PARAM_SIZE
	.align		4
.L_21:
        /*0084*/ 	.byte	0x03, 0x19
        /*0086*/ 	.short	0x0024


	//----- nvinfo : EIATTR_PARAM_CBANK
	.align		4
        /*0088*/ 	.byte	0x04, 0x0a
        /*008a*/ 	.short	(.L_23 - .L_22)
	.align		4
.L_22:
        /*008c*/ 	.word	index@(.nv.constant0._Z12embed_kernelPfS_S_iii)
        /*0090*/ 	.short	0x0380
        /*0092*/ 	.short	0x0024


	//----- nvinfo : EIATTR_SW_WAR
	.align		4
.L_23:
        /*0094*/ 	.byte	0x04, 0x36
        /*0096*/ 	.short	(.L_25 - .L_24)
.L_24:
        /*0098*/ 	.word	0x00000008
.L_25:


//--------------------- .nv.callgraph             --------------------------
	.section	.nv.callgraph,"",@"SHT_CUDA_CALLGRAPH"
	.align	4
	.sectionentsize	8
	.align		4
        /*0000*/ 	.word	0x00000000
	.align		4
        /*0004*/ 	.word	0xffffffff
	.align		4
        /*0008*/ 	.word	0x00000000
	.align		4
        /*000c*/ 	.word	0xfffffffe
	.align		4
        /*0010*/ 	.word	0x00000000
	.align		4
        /*0014*/ 	.word	0xfffffffd
	.align		4
        /*0018*/ 	.word	0x00000000
	.align		4
        /*001c*/ 	.word	0xfffffffc


//--------------------- .text._Z12embed_kernelPfS_S_iii --------------------------
	.section	.text._Z12embed_kernelPfS_S_iii,"ax",@progbits
	.align	128
        .global         _Z12embed_kernelPfS_S_iii
        .type           _Z12embed_kernelPfS_S_iii,@function
        .size           _Z12embed_kernelPfS_S_iii,(.L_x_1 - _Z12embed_kernelPfS_S_iii)
        .other          _Z12embed_kernelPfS_S_iii,@"STO_CUDA_ENTRY STV_DEFAULT"
_Z12embed_kernelPfS_S_iii:
.text._Z12embed_kernelPfS_S_iii:
[----:B------:R-:W-:Y:S01]  /*0000*/  LDC R1, c[0x0][0x37c] ;  /* 0x0000df00ff017b82 */ /* 0x000fe20000000800 */
[----:B------:R-:W0:Y:S07]  /*0010*/  S2R R0, SR_TID.X ;  /* 0x0000000000007919 */ /* 0x000e2e0000002100 */
[----:B------:R-:W0:Y:S01]  /*0020*/  S2UR UR4, SR_CTAID.X ;  /* 0x00000000000479c3 */ /* 0x000e220000002500 */
[----:B------:R-:W1:Y:S07]  /*0030*/  LDCU UR6, c[0x0][0x3a0] ;  /* 0x00007400ff0677ac */ /* 0x000e6e0008000800 */
[----:B------:R-:W0:Y:S02]  /*0040*/  LDC R9, c[0x0][0x360] ;  /* 0x0000d800ff097b82 */ /* 0x000e240000000800 */
[----:B0-----:R-:W-:-:S05]  /*0050*/  IMAD R9, R9, UR4, R0 ;  /* 0x0000000409097c24 */ /* 0x001fca000f8e0200 */
[----:B-1----:R-:W-:-:S13]  /*0060*/  ISETP.GE.AND P0, PT, R9, UR6, PT ;  /* 0x0000000609007c0c */ /* 0x002fda000bf06270 */
[----:B------:R-:W-:Y:S05]  /*0070*/  @P0 EXIT ;  /* 0x000000000000094d */ /* 0x000fea0003800000 */
[----:B------:R-:W0:Y:S01]  /*0080*/  LDC.64 R10, c[0x0][0x398] ;  /* 0x0000e600ff0a7b82 */ /* 0x000e220000000a00 */
[----:B------:R-:W1:Y:S07]  /*0090*/  LDCU.64 UR4, c[0x0][0x358] ;  /* 0x00006b00ff0477ac */ /* 0x000e6e0008000a00 */
[----:B------:R-:W2:Y:S08]  /*00a0*/  LDC.64 R2, c[0x0][0x388] ;  /* 0x0000e200ff027b82 */ /* 0x000eb00000000a00 */
[----:B------:R-:W3:Y:S01]  /*00b0*/  LDC.64 R4, c[0x0][0x390] ;  /* 0x0000e400ff047b82 */ /* 0x000ee20000000a00 */
[----:B0-----:R-:W-:-:S02]  /*00c0*/  IMAD R7, R10, UR6, R9 ;  /* 0x000000060a077c24 */ /* 0x001fc4000f8e0209 */
[----:B------:R-:W-:Y:S02]  /*00d0*/  IMAD R11, R11, UR6, R9 ;  /* 0x000000060b0b7c24 */ /* 0x000fe4000f8e0209 */
[----:B--2---:R-:W-:-:S03]  /*00e0*/  IMAD.WIDE R2, R7, 0x4, R2 ;  /* 0x0000000407027825 */ /* 0x004fc600078e0202 */
[----:B------:R-:W0:Y:S03]  /*00f0*/  LDC.64 R6, c[0x0][0x380] ;  /* 0x0000e000ff067b82 */ /* 0x000e260000000a00 */
[----:B-1----:R-:W2:Y:S01]  /*0100*/  LDG.E R2, desc[UR4][R2.64] ;  /* 0x0000000402027981 */ /* 0x002ea2000c1e1900 */
[----:B---3--:R-:W-:-:S06]  /*0110*/  IMAD.WIDE R4, R11, 0x4, R4 ;  /* 0x000000040b047825 */ /* 0x008fcc00078e0204 */
[----:B------:R-:W2:Y:S01]  /*0120*/  LDG.E R5, desc[UR4][R4.64] ;  /* 0x0000000404057981 */ /* 0x000ea2000c1e1900 */
[----:B0-----:R-:W-:-:S04]  /*0130*/  IMAD.WIDE R6, R9, 0x4, R6 ;  /* 0x0000000409067825 */ /* 0x001fc800078e0206 */
[----:B--2---:R-:W-:-:S05]  /*0140*/  FADD R9, R2, R5 ;  /* 0x0000000502097221 */ /* 0x004fca0000000000 */
[----:B------:R-:W-:Y:S01]  /*0150*/  STG.E desc[UR4][R6.64], R9 ;  /* 0x0000000906007986 */ /* 0x000fe2000c101904 */
[----:B------:R-:W-:Y:S05]  /*0160*/  EXIT ;  /* 0x000000000000794d */ /* 0x000fea0003800000 */
.L_x_0:
[----:B------:R-:W-:-:S00]  /*0170*/  BRA `(.L_x_0) ;  /* 0xfffffffc00fc7947 */ /* 0x000fc0000383ffff */
[----:B------:R-:W-:-:S00]  /*0180*/  NOP ;  /* 0x0000000000007918 */ /* 0x000fc00000000000 */
[----:B------:R-:W-:-:S00]  /*0190*/  NOP ;  /* 0x0000000000007918 */ /* 0x000fc00000000000 */
[----:B------:R-:W-:-:S00]  /*01a0*/  NOP ;  /* 0x0000000000007918 */ /* 0x000fc00000000000 */
[----:B------:R-:W-:-:S00]  /*01b0*/  NOP ;  /* 0x0000000000007918 */ /* 0x000fc00000000000 */
[----:B------:R-:W-:-:S00]  /*01c0*/  NOP ;  /* 0x0000000000007918 */ /* 0x000fc00000000000 */
[----:B------:R-:W-:-:S00]  /*01d0*/  NOP ;  /* 0x0000000000007918 */ /* 0x000fc00000000000 */
[----:B------:R-:W-:-:S00]  /*01e0*/  NOP ;  /* 0x0000000000007918 */ /* 0x000fc00000000000 */
[----:B------:R-:W-:-:S00]  /*01f0*/  NOP ;  /* 0x0000000000007918 */ /* 0x000fc00000000000 */
.L_x_1:


//--------------------- .nv.shared.reserved.0     --------------------------
	.section	.nv.shared.reserved.0,"aw",@nobits
	.weak		__nv_reservedSMEM_offset_0_alias
	.size		__nv_reservedSMEM_offset_0_alias, 0, 64
	.other		__nv_reservedSMEM_offset_0_alias,@"STO_CUDA_RESERVED_SHARED STV_DEFAULT"
__nv_reservedSMEM_offset_0_alias:
	.zero		0
	.zero		64


//--------------------- .nv.constant0._Z12embed_kernelPfS_S_iii --------------------------
	.section	.nv.constant0._Z12embed_kernelPfS_S_iii,"a",@progbits
	.sectionflags	@""
	.align	4
.nv.constant0._Z12embed_kernelPfS_S_iii:
	.zero		932


//--------------------- SYMBOLS --------------------------

	.type		.nv.reservedSmem.offset0,@object
	.size		.nv.reservedSmem.offset0,0x4
